	.headerflags	@"EF_CUDA_TEXMODE_UNIFIED EF_CUDA_64BIT_ADDRESS EF_CUDA_ACCELERATORS EF_CUDA_SM90 EF_CUDA_VIRTUAL_SM(EF_CUDA_SM90)"
	.elftype	@"ET_EXEC"


//--------------------- .nv.info                  --------------------------
	.section	.nv.info,"",@"SHT_CUDA_INFO"
	.align	4


	//----- nvinfo : EIATTR_REGCOUNT
	.align		4
        /*0000*/ 	.byte	0x04, 0x2f
        /*0002*/ 	.short	(.L_1 - .L_0)
	.align		4
.L_0:
        /*0004*/ 	.word	index@(triton_poi_fused_convolution_leaky_relu_1)
        /*0008*/ 	.word	0x0000000e


	//----- nvinfo : EIATTR_MIN_STACK_SIZE
	.align		4
.L_1:
        /*000c*/ 	.byte	0x04, 0x12
        /*000e*/ 	.short	(.L_3 - .L_2)
	.align		4
.L_2:
        /*0010*/ 	.word	index@(triton_poi_fused_convolution_leaky_relu_1)
        /*0014*/ 	.word	0x00000000


	//----- nvinfo : EIATTR_FRAME_SIZE
	.align		4
.L_3:
        /*0018*/ 	.byte	0x04, 0x11
        /*001a*/ 	.short	(.L_5 - .L_4)
	.align		4
.L_4:
        /*001c*/ 	.word	index@(triton_poi_fused_convolution_leaky_relu_1)
        /*0020*/ 	.word	0x00000000


	//----- nvinfo : EIATTR_MIN_STACK_SIZE
	.align		4
.L_5:
        /*0024*/ 	.byte	0x04, 0x12
        /*0026*/ 	.short	(.L_7 - .L_6)
	.align		4
.L_6:
        /*0028*/ 	.word	index@(triton_poi_fused_convolution_leaky_relu_1)
        /*002c*/ 	.word	0x00000000
.L_7:


//--------------------- .nv.info.triton_poi_fused_convolution_leaky_relu_1 --------------------------
	.section	.nv.info.triton_poi_fused_convolution_leaky_relu_1,"",@"SHT_CUDA_INFO"
	.sectionflags	@""
	.align	4


	//----- nvinfo : EIATTR_CUDA_API_VERSION
	.align		4
        /*0000*/ 	.byte	0x04, 0x37
        /*0002*/ 	.short	(.L_9 - .L_8)
.L_8:
        /*0004*/ 	.word	0x0000007c


	//----- nvinfo : EIATTR_KPARAM_INFO
	.align		4
.L_9:
        /*0008*/ 	.byte	0x04, 0x17
        /*000a*/ 	.short	(.L_11 - .L_10)
.L_10:
        /*000c*/ 	.word	0x00000000
        /*0010*/ 	.short	0x0003
        /*0012*/ 	.short	0x0018
        /*0014*/ 	.byte	0x00, 0xf0, 0x11, 0x00


	//----- nvinfo : EIATTR_KPARAM_INFO
	.align		4
.L_11:
        /*0018*/ 	.byte	0x04, 0x17
        /*001a*/ 	.short	(.L_13 - .L_12)
.L_12:
        /*001c*/ 	.word	0x00000000
        /*0020*/ 	.short	0x0002
        /*0022*/ 	.short	0x0010
        /*0024*/ 	.byte	0x00, 0xf4, 0x21, 0x00


	//----- nvinfo : EIATTR_KPARAM_INFO
	.align		4
.L_13:
        /*0028*/ 	.byte	0x04, 0x17
        /*002a*/ 	.short	(.L_15 - .L_14)
.L_14:
        /*002c*/ 	.word	0x00000000
        /*0030*/ 	.short	0x0001
        /*0032*/ 	.short	0x0008
        /*0034*/ 	.byte	0x00, 0xf4, 0x21, 0x00


	//----- nvinfo : EIATTR_KPARAM_INFO
	.align		4
.L_15:
        /*0038*/ 	.byte	0x04, 0x17
        /*003a*/ 	.short	(.L_17 - .L_16)
.L_16:
        /*003c*/ 	.word	0x00000000
        /*0040*/ 	.short	0x0000
        /*0042*/ 	.short	0x0000
        /*0044*/ 	.byte	0x00, 0xf4, 0x21, 0x00


	//----- nvinfo : EIATTR_SPARSE_MMA_MASK
	.align		4
.L_17:
        /*0048*/ 	.byte	0x03, 0x50
        /*004a*/ 	.short	0x0000


	//----- nvinfo : EIATTR_MAXREG_COUNT
	.align		4
        /*004c*/ 	.byte	0x03, 0x1b
        /*004e*/ 	.short	0x00ff


	//----- nvinfo : EIATTR_EXIT_INSTR_OFFSETS
	.align		4
        /*0050*/ 	.byte	0x04, 0x1c
        /*0052*/ 	.short	(.L_19 - .L_18)


	//   ....[0]....
.L_18:
        /*0054*/ 	.word	0x000001d0


	//   ....[1]....
        /*0058*/ 	.word	0x000001f0


	//----- nvinfo : EIATTR_REQNTID
	.align		4
.L_19:
        /*005c*/ 	.byte	0x04, 0x10
        /*005e*/ 	.short	(.L_21 - .L_20)
.L_20:
        /*0060*/ 	.word	0x00000080
        /*0064*/ 	.word	0x00000001
        /*0068*/ 	.word	0x00000001


	//----- nvinfo : EIATTR_CBANK_PARAM_SIZE
	.align		4
.L_21:
        /*006c*/ 	.byte	0x03, 0x19
        /*006e*/ 	.short	0x001c


	//----- nvinfo : EIATTR_PARAM_CBANK
	.align		4
        /*0070*/ 	.byte	0x04, 0x0a
        /*0072*/ 	.short	(.L_23 - .L_22)
	.align		4
.L_22:
        /*0074*/ 	.word	index@(.nv.constant0.triton_poi_fused_convolution_leaky_relu_1)
        /*0078*/ 	.short	0x0210
        /*007a*/ 	.short	0x001c


	//----- nvinfo : EIATTR_SW_WAR
	.align		4
.L_23:
        /*007c*/ 	.byte	0x04, 0x36
        /*007e*/ 	.short	(.L_25 - .L_24)
.L_24:
        /*0080*/ 	.word	0x00000008
.L_25:


//--------------------- .nv.callgraph             --------------------------
	.section	.nv.callgraph,"",@"SHT_CUDA_CALLGRAPH"
	.align	4
	.sectionentsize	8
	.align		4
        /*0000*/ 	.word	0x00000000
	.align		4
        /*0004*/ 	.word	0xffffffff
	.align		4
        /*0008*/ 	.word	0x00000000
	.align		4
        /*000c*/ 	.word	0xfffffffe
	.align		4
        /*0010*/ 	.word	0x00000000
	.align		4
        /*0014*/ 	.word	0xfffffffd
	.align		4
        /*0018*/ 	.word	0x00000000
	.align		4
        /*001c*/ 	.word	0xfffffffc


//--------------------- .text.triton_poi_fused_convolution_leaky_relu_1 --------------------------
	.section	.text.triton_poi_fused_convolution_leaky_relu_1,"ax",@progbits
	.align	128
        .global         triton_poi_fused_convolution_leaky_relu_1
        .type           triton_poi_fused_convolution_leaky_relu_1,@function
        .size           triton_poi_fused_convolution_leaky_relu_1,(.L_x_1 - triton_poi_fused_convolution_leaky_relu_1)
        .other          triton_poi_fused_convolution_leaky_relu_1,@"STO_CUDA_ENTRY STV_DEFAULT"
triton_poi_fused_convolution_leaky_relu_1:
.text.triton_poi_fused_convolution_leaky_relu_1:
[----:B------:R-:W0:Y:S02]  /*0000*/  LDC R1, c[0x0][0x28] ;  /* 0x00000a00ff017b82 */ /* 0x000e240000000800 */
[----:B------:R-:W1:Y:S01]  /*0010*/  S2R R0, SR_TID.X ;  /* 0x0000000000007919 */ /* 0x000e620000002100 */
[----:B------:R-:W2:Y:S01]  /*0020*/  LDC.64 R4, c[0x0][0x218] ;  /* 0x00008600ff047b82 */ /* 0x000ea20000000a00 */
[----:B------:R-:W-:Y:S01]  /*0030*/  ULDC.64 UR4, c[0x0][0x208] ;  /* 0x0000820000047ab9 */ /* 0x000fe20000000a00 */
[----:B------:R-:W-:Y:S01]  /*0040*/  ULDC.64 UR6, c[0x0][0x220] ;  /* 0x0000880000067ab9 */ /* 0x000fe20000000a00 */
[----:B------:R-:W3:Y:S05]  /*0050*/  S2R R7, SR_CTAID.X ;  /* 0x0000000000077919 */ /* 0x000eea0000002500 */
[----:B------:R-:W4:Y:S01]  /*0060*/  LDC.64 R2, c[0x0][0x210] ;  /* 0x00008400ff027b82 */ /* 0x000f220000000a00 */
[----:B-1----:R-:W-:-:S05]  /*0070*/  LOP3.LUT R0, R0, 0x7f, RZ, 0xc0, !PT ;  /* 0x0000007f00007812 */ /* 0x002fca00078ec0ff */
[----:B---3--:R-:W-:-:S04]  /*0080*/  IMAD R7, R7, 0x80, R0 ;  /* 0x0000008007077824 */ /* 0x008fc800078e0200 */
[C---:B------:R-:W-:Y:S01]  /*0090*/  IMAD.HI R0, R7.reuse, 0x38e38e39, RZ ;  /* 0x38e38e3907007827 */ /* 0x040fe200078e02ff */
[----:B------:R-:W-:-:S03]  /*00a0*/  ISETP.GE.AND P1, PT, R7, 0x4800, PT ;  /* 0x000048000700780c */ /* 0x000fc60003f26270 */
[----:B----4-:R-:W-:Y:S01]  /*00b0*/  IMAD.WIDE R2, R7, 0x4, R2 ;  /* 0x0000000407027825 */ /* 0x010fe200078e0202 */
[----:B------:R-:W-:-:S04]  /*00c0*/  SHF.R.U32.HI R9, RZ, 0x1f, R0 ;  /* 0x0000001fff097819 */ /* 0x000fc80000011600 */
[----:B------:R-:W-:-:S04]  /*00d0*/  LEA.HI.SX32 R9, R0, R9, 0x19 ;  /* 0x0000000900097211 */ /* 0x000fc800078fcaff */
[----:B------:R-:W-:-:S04]  /*00e0*/  LEA.HI R0, R9, R9, RZ, 0x3 ;  /* 0x0000000909007211 */ /* 0x000fc800078f18ff */
[----:B------:R-:W-:-:S05]  /*00f0*/  LOP3.LUT R0, R0, 0xfffffff8, RZ, 0xc0, !PT ;  /* 0xfffffff800007812 */ /* 0x000fca00078ec0ff */
[----:B------:R-:W-:Y:S02]  /*0100*/  IMAD.IADD R9, R9, 0x1, -R0 ;  /* 0x0000000109097824 */ /* 0x000fe400078e0a00 */
[----:B------:R-:W-:Y:S02]  /*0110*/  IMAD.MOV.U32 R0, RZ, RZ, RZ ;  /* 0x000000ffff007224 */ /* 0x000fe400078e00ff */
[----:B--2---:R-:W-:-:S04]  /*0120*/  IMAD.WIDE R4, R9, 0x4, R4 ;  /* 0x0000000409047825 */ /* 0x004fc800078e0204 */
[----:B------:R-:W-:Y:S01]  /*0130*/  IMAD.MOV.U32 R9, RZ, RZ, RZ ;  /* 0x000000ffff097224 */ /* 0x000fe200078e00ff */
[----:B------:R-:W2:Y:S05]  /*0140*/  @!P1 LDG.E R0, desc[UR4][R2.64] ;  /* 0x0000000402009981 */ /* 0x000eaa000c1e1900 */
[----:B------:R-:W2:Y:S01]  /*0150*/  @!P1 LDG.E.EL R9, desc[UR4][R4.64] ;  /* 0x0000000404099981 */ /* 0x000ea2000c2e1900 */
[----:B------:R-:W-:-:S04]  /*0160*/  IADD3 R6, P2, R7, UR6, RZ ;  /* 0x0000000607067c10 */ /* 0x000fc8000ff5e0ff */
[----:B------:R-:W-:Y:S02]  /*0170*/  LEA.HI.X.SX32 R7, R7, UR7, 0x1, P2 ;  /* 0x0000000707077c11 */ /* 0x000fe400090f0eff */
[----:B--2---:R-:W-:Y:S01]  /*0180*/  FSETP.GT.AND P0, PT, R0, -R9, PT ;  /* 0x800000090000720b */ /* 0x004fe20003f04000 */
[----:B------:R-:W-:-:S03]  /*0190*/  FADD R9, R9, R0 ;  /* 0x0000000009097221 */ /* 0x000fc60000000000 */
[----:B------:R-:W-:-:S05]  /*01a0*/  SEL R11, RZ, 0x1, !P0 ;  /* 0x00000001ff0b7807 */ /* 0x000fca0004000000 */
[----:B------:R1:W-:Y:S04]  /*01b0*/  @!P1 STG.E.U8 desc[UR4][R6.64], R11 ;  /* 0x0000000b06009986 */ /* 0x0003e8000c101104 */
[----:B------:R-:W-:Y:S01]  /*01c0*/  @!P0 FMUL R9, R9, 0.10000000149011611938 ;  /* 0x3dcccccd09098820 */ /* 0x000fe20000400000 */
[----:B------:R-:W-:Y:S06]  /*01d0*/  @P1 EXIT ;  /* 0x000000000000194d */ /* 0x000fec0003800000 */
[----:B------:R-:W-:Y:S01]  /*01e0*/  STG.E desc[UR4][R2.64], R9 ;  /* 0x0000000902007986 */ /* 0x000fe2000c101904 */
[----:B------:R-:W-:Y:S05]  /*01f0*/  EXIT ;  /* 0x000000000000794d */ /* 0x000fea0003800000 */
.L_x_0:
[----:B------:R-:W-:-:S00]  /*0200*/  BRA `(.L_x_0) ;  /* 0xfffffffc00fc7947 */ /* 0x000fc0000383ffff */
[----:B------:R-:W-:-:S00]  /*0210*/  NOP ;  /* 0x0000000000007918 */ /* 0x000fc00000000000 */
        /* <DEDUP_REMOVED lines=14> */
.L_x_1:


//--------------------- .nv.constant0.triton_poi_fused_convolution_leaky_relu_1 --------------------------
	.section	.nv.constant0.triton_poi_fused_convolution_leaky_relu_1,"a",@progbits
	.sectionflags	@""
	.align	4
.nv.constant0.triton_poi_fused_convolution_leaky_relu_1:
	.zero		556
